//
// Generated by NVIDIA NVVM Compiler
//
// Compiler Build ID: CL-36424714
// Cuda compilation tools, release 13.0, V13.0.88
// Based on NVVM 20.0.0
//

.version 9.0
.target sm_100
.address_size 64

	// .globl	_Z11bitonicsortPiii

.visible .entry _Z11bitonicsortPiii(
	.param .u64 .ptr .align 1 _Z11bitonicsortPiii_param_0,
	.param .u32 _Z11bitonicsortPiii_param_1,
	.param .u32 _Z11bitonicsortPiii_param_2
)
{
	.reg .pred 	%p<5>;
	.reg .b32 	%r<13>;
	.reg .b64 	%rd<11>;

	ld.param.u64 	%rd6, [_Z11bitonicsortPiii_param_0];
	ld.param.u32 	%r8, [_Z11bitonicsortPiii_param_1];
	ld.param.u32 	%r7, [_Z11bitonicsortPiii_param_2];
	cvta.to.global.u64 	%rd1, %rd6;
	mov.u32 	%r9, %tid.x;
	mov.u32 	%r10, %ntid.x;
	mov.u32 	%r11, %ctaid.x;
	mad.lo.s32 	%r1, %r10, %r11, %r9;
	xor.b32  	%r2, %r8, %r1;
	setp.le.u32 	%p1, %r2, %r1;
	@%p1 bra 	$L__BB0_6;
	and.b32  	%r12, %r7, %r1;
	setp.ne.s32 	%p2, %r12, 0;
	@%p2 bra 	$L__BB0_4;
	mul.wide.u32 	%rd9, %r1, 4;
	add.s64 	%rd2, %rd1, %rd9;
	ld.global.u32 	%r3, [%rd2];
	mul.wide.u32 	%rd10, %r2, 4;
	add.s64 	%rd3, %rd1, %rd10;
	ld.global.u32 	%r4, [%rd3];
	setp.le.s32 	%p4, %r3, %r4;
	@%p4 bra 	$L__BB0_6;
	st.global.u32 	[%rd2], %r4;
	st.global.u32 	[%rd3], %r3;
	bra.uni 	$L__BB0_6;
$L__BB0_4:
	mul.wide.u32 	%rd7, %r1, 4;
	add.s64 	%rd4, %rd1, %rd7;
	ld.global.u32 	%r5, [%rd4];
	mul.wide.u32 	%rd8, %r2, 4;
	add.s64 	%rd5, %rd1, %rd8;
	ld.global.u32 	%r6, [%rd5];
	setp.ge.s32 	%p3, %r5, %r6;
	@%p3 bra 	$L__BB0_6;
	st.global.u32 	[%rd4], %r6;
	st.global.u32 	[%rd5], %r5;
$L__BB0_6:
	ret;

}


// ===== COMPILED SASS (sm_100) =====

	.target	sm_100

	.elftype	@"ET_EXEC"


//--------------------- .note.nv.tkinfo           --------------------------
	.section	.note.nv.tkinfo,"",@"SHT_NOTE"
	.sectionflags	@"SHF_NOTE_NV_TKINFO"
	.tkinfo
        /*0018*/ 	.word	0x00000002
        /*0030*/ 	.string	""
        /*0030*/ 	.string	"ptxas"
        /*0030*/ 	.string	"Cuda compilation tools, release 13.0, V13.0.88"
        /*0030*/ 	.string	"Build cuda_13.0.r13.0/compiler.36424714_0"
        /*0030*/ 	.string	"-arch sm_100 -m 64 "



//--------------------- .note.nv.cuinfo           --------------------------
	.section	.note.nv.cuinfo,"",@"SHT_NOTE"
	.sectionflags	@"SHF_NOTE_NV_CUINFO"
        /*0018*/ 	.short	0x0002
        /*001a*/ 	.short	0x0064
        /*001c*/ 	.short	0x0082
	.zero		2


//--------------------- .nv.info                  --------------------------
	.section	.nv.info,"",@"SHT_CUDA_INFO"
	.align	4


	//----- nvinfo : EIATTR_REGCOUNT
	.align		4
        /*0000*/ 	.byte	0x04, 0x2f
        /*0002*/ 	.short	(.L_1 - .L_0)
	.align		4
.L_0:
        /*0004*/ 	.word	index@(_Z11bitonicsortPiii)
        /*0008*/ 	.word	0x0000000c


	//----- nvinfo : EIATTR_FRAME_SIZE
	.align		4
.L_1:
        /*000c*/ 	.byte	0x04, 0x11
        /*000e*/ 	.short	(.L_3 - .L_2)
	.align		4
.L_2:
        /*0010*/ 	.word	index@(_Z11bitonicsortPiii)
        /*0014*/ 	.word	0x00000000


	//----- nvinfo : EIATTR_MIN_STACK_SIZE
	.align		4
.L_3:
        /*0018*/ 	.byte	0x04, 0x12
        /*001a*/ 	.short	(.L_5 - .L_4)
	.align		4
.L_4:
        /*001c*/ 	.word	index@(_Z11bitonicsortPiii)
        /*0020*/ 	.word	0x00000000
.L_5:


//--------------------- .nv.compat                --------------------------
	.section	.nv.compat,"",@"SHT_CUDA_COMPAT_INFO"
	.align	4
        /*0000*/ 	.byte	0x02, 0x09, 0x00, 0x00, 0x02, 0x02, 0x01, 0x00, 0x02, 0x05, 0x05, 0x00, 0x03, 0x07, 0x01, 0x01
        /*0010*/ 	.byte	0x02, 0x03, 0x00, 0x00, 0x02, 0x06, 0x01, 0x00, 0x04, 0x0b, 0x08, 0x00, 0x09, 0x00, 0x00, 0x00
        /*0020*/ 	.byte	0x00, 0x00, 0x00, 0x00


//--------------------- .nv.info._Z11bitonicsortPiii --------------------------
	.section	.nv.info._Z11bitonicsortPiii,"",@"SHT_CUDA_INFO"
	.sectionflags	@""
	.align	4


	//----- nvinfo : EIATTR_CUDA_API_VERSION
	.align		4
        /*0000*/ 	.byte	0x04, 0x37
        /*0002*/ 	.short	(.L_7 - .L_6)
.L_6:
        /*0004*/ 	.word	0x00000082


	//----- nvinfo : EIATTR_KPARAM_INFO
	.align		4
.L_7:
        /*0008*/ 	.byte	0x04, 0x17
        /*000a*/ 	.short	(.L_9 - .L_8)
.L_8:
        /*000c*/ 	.word	0x00000000
        /*0010*/ 	.short	0x0002
        /*0012*/ 	.short	0x000c
        /*0014*/ 	.byte	0x00, 0xf0, 0x11, 0x00


	//----- nvinfo : EIATTR_KPARAM_INFO
	.align		4
.L_9:
        /*0018*/ 	.byte	0x04, 0x17
        /*001a*/ 	.short	(.L_11 - .L_10)
.L_10:
        /*001c*/ 	.word	0x00000000
        /*0020*/ 	.short	0x0001
        /*0022*/ 	.short	0x0008
        /*0024*/ 	.byte	0x00, 0xf0, 0x11, 0x00


	//----- nvinfo : EIATTR_KPARAM_INFO
	.align		4
.L_11:
        /*0028*/ 	.byte	0x04, 0x17
        /*002a*/ 	.short	(.L_13 - .L_12)
.L_12:
        /*002c*/ 	.word	0x00000000
        /*0030*/ 	.short	0x0000
        /*0032*/ 	.short	0x0000
        /*0034*/ 	.byte	0x00, 0xf5, 0x21, 0x00


	//----- nvinfo : EIATTR_SPARSE_MMA_MASK
	.align		4
.L_13:
        /*0038*/ 	.byte	0x03, 0x50
        /*003a*/ 	.short	0x0000


	//----- nvinfo : EIATTR_MAXREG_COUNT
	.align		4
        /*003c*/ 	.byte	0x03, 0x1b
        /*003e*/ 	.short	0x00ff


	//----- nvinfo : EIATTR_MERCURY_ISA_VERSION
	.align		4
        /*0040*/ 	.byte	0x03, 0x5f
        /*0042*/ 	.short	0x0101


	//----- nvinfo : EIATTR_VRC_CTA_INIT_COUNT
	.align		4
        /*0044*/ 	.byte	0x02, 0x4a
	.zero		1
	.zero		1


	//----- nvinfo : EIATTR_EXIT_INSTR_OFFSETS
	.align		4
        /*0048*/ 	.byte	0x04, 0x1c
        /*004a*/ 	.short	(.L_15 - .L_14)


	//   ....[0]....
.L_14:
        /*004c*/ 	.word	0x00000080


	//   ....[1]....
        /*0050*/ 	.word	0x00000130


	//   ....[2]....
        /*0054*/ 	.word	0x00000160


	//   ....[3]....
        /*0058*/ 	.word	0x000001d0


	//   ....[4]....
        /*005c*/ 	.word	0x00000200


	//----- nvinfo : EIATTR_CRS_STACK_SIZE
	.align		4
.L_15:
        /*0060*/ 	.byte	0x04, 0x1e
        /*0062*/ 	.short	(.L_17 - .L_16)
.L_16:
        /*0064*/ 	.word	0x00000000


	//----- nvinfo : EIATTR_CBANK_PARAM_SIZE
	.align		4
.L_17:
        /*0068*/ 	.byte	0x03, 0x19
        /*006a*/ 	.short	0x0010


	//----- nvinfo : EIATTR_PARAM_CBANK
	.align		4
        /*006c*/ 	.byte	0x04, 0x0a
        /*006e*/ 	.short	(.L_19 - .L_18)
	.align		4
.L_18:
        /*0070*/ 	.word	index@(.nv.constant0._Z11bitonicsortPiii)
        /*0074*/ 	.short	0x0380
        /*0076*/ 	.short	0x0010


	//----- nvinfo : EIATTR_SW_WAR
	.align		4
.L_19:
        /*0078*/ 	.byte	0x04, 0x36
        /*007a*/ 	.short	(.L_21 - .L_20)
.L_20:
        /*007c*/ 	.word	0x00000008
.L_21:


//--------------------- .nv.callgraph             --------------------------
	.section	.nv.callgraph,"",@"SHT_CUDA_CALLGRAPH"
	.align	4
	.sectionentsize	8
	.align		4
        /*0000*/ 	.word	0x00000000
	.align		4
        /*0004*/ 	.word	0xffffffff
	.align		4
        /*0008*/ 	.word	0x00000000
	.align		4
        /*000c*/ 	.word	0xfffffffe
	.align		4
        /*0010*/ 	.word	0x00000000
	.align		4
        /*0014*/ 	.word	0xfffffffd
	.align		4
        /*0018*/ 	.word	0x00000000
	.align		4
        /*001c*/ 	.word	0xfffffffc


//--------------------- .text._Z11bitonicsortPiii --------------------------
	.section	.text._Z11bitonicsortPiii,"ax",@progbits
	.align	128
        .global         _Z11bitonicsortPiii
        .type           _Z11bitonicsortPiii,@function
        .size           _Z11bitonicsortPiii,(.L_x_2 - _Z11bitonicsortPiii)
        .other          _Z11bitonicsortPiii,@"STO_CUDA_ENTRY STV_DEFAULT"
_Z11bitonicsortPiii:
.text._Z11bitonicsortPiii:
[----:B------:R-:W-:Y:S01]  /*0000*/  LDC R1, c[0x0][0x37c] ;  /* 0x0000df00ff017b82 */ /* 0x000fe20000000800 */
[----:B------:R-:W0:Y:S01]  /*0010*/  S2R R7, SR_TID.X ;  /* 0x0000000000077919 */ /* 0x000e220000002100 */
[----:B------:R-:W0:Y:S01]  /*0020*/  LDCU UR4, c[0x0][0x360] ;  /* 0x00006c00ff0477ac */ /* 0x000e220008000800 */
[----:B------:R-:W0:Y:S01]  /*0030*/  S2R R0, SR_CTAID.X ;  /* 0x0000000000007919 */ /* 0x000e220000002500 */
[----:B------:R-:W1:Y:S01]  /*0040*/  LDCU UR5, c[0x0][0x388] ;  /* 0x00007100ff0577ac */ /* 0x000e620008000800 */
[----:B0-----:R-:W-:-:S05]  /*0050*/  IMAD R7, R0, UR4, R7 ;  /* 0x0000000400077c24 */ /* 0x001fca000f8e0207 */
[----:B-1----:R-:W-:-:S04]  /*0060*/  LOP3.LUT R9, R7, UR5, RZ, 0x3c, !PT ;  /* 0x0000000507097c12 */ /* 0x002fc8000f8e3cff */
[----:B------:R-:W-:-:S13]  /*0070*/  ISETP.GT.U32.AND P0, PT, R9, R7, PT ;  /* 0x000000070900720c */ /* 0x000fda0003f04070 */
[----:B------:R-:W-:Y:S05]  /*0080*/  @!P0 EXIT ;  /* 0x000000000000894d */ /* 0x000fea0003800000 */
[----:B------:R-:W0:Y:S02]  /*0090*/  LDCU UR4, c[0x0][0x38c] ;  /* 0x00007180ff0477ac */ /* 0x000e240008000800 */
[----:B0-----:R-:W-:Y:S01]  /*00a0*/  LOP3.LUT P0, RZ, R7, UR4, RZ, 0xc0, !PT ;  /* 0x0000000407ff7c12 */ /* 0x001fe2000f80c0ff */
[----:B------:R-:W0:-:S12]  /*00b0*/  LDCU.64 UR4, c[0x0][0x358] ;  /* 0x00006b00ff0477ac */ /* 0x000e180008000a00 */
[----:B------:R-:W-:Y:S05]  /*00c0*/  @P0 BRA `(.L_x_0) ;  /* 0x0000000000280947 */ /* 0x000fea0003800000 */
[----:B------:R-:W1:Y:S02]  /*00d0*/  LDC.64 R4, c[0x0][0x380] ;  /* 0x0000e000ff047b82 */ /* 0x000e640000000a00 */
[----:B-1----:R-:W-:-:S04]  /*00e0*/  IMAD.WIDE.U32 R2, R7, 0x4, R4 ;  /* 0x0000000407027825 */ /* 0x002fc800078e0004 */
[----:B------:R-:W-:Y:S01]  /*00f0*/  IMAD.WIDE.U32 R4, R9, 0x4, R4 ;  /* 0x0000000409047825 */ /* 0x000fe200078e0004 */
[----:B0-----:R-:W2:Y:S04]  /*0100*/  LDG.E R7, desc[UR4][R2.64] ;  /* 0x0000000402077981 */ /* 0x001ea8000c1e1900 */
[----:B------:R-:W2:Y:S02]  /*0110*/  LDG.E R0, desc[UR4][R4.64] ;  /* 0x0000000404007981 */ /* 0x000ea4000c1e1900 */
[----:B--2---:R-:W-:-:S13]  /*0120*/  ISETP.GT.AND P0, PT, R7, R0, PT ;  /* 0x000000000700720c */ /* 0x004fda0003f04270 */
[----:B------:R-:W-:Y:S05]  /*0130*/  @!P0 EXIT ;  /* 0x000000000000894d */ /* 0x000fea0003800000 */
[----:B------:R-:W-:Y:S04]  /*0140*/  STG.E desc[UR4][R2.64], R0 ;  /* 0x0000000002007986 */ /* 0x000fe8000c101904 */
[----:B------:R-:W-:Y:S01]  /*0150*/  STG.E desc[UR4][R4.64], R7 ;  /* 0x0000000704007986 */ /* 0x000fe2000c101904 */
[----:B------:R-:W-:Y:S05]  /*0160*/  EXIT ;  /* 0x000000000000794d */ /* 0x000fea0003800000 */
.L_x_0:
[----:B------:R-:W1:Y:S02]  /*0170*/  LDC.64 R2, c[0x0][0x380] ;  /* 0x0000e000ff027b82 */ /* 0x000e640000000a00 */
[----:B-1----:R-:W-:-:S04]  /*0180*/  IMAD.WIDE.U32 R4, R7, 0x4, R2 ;  /* 0x0000000407047825 */ /* 0x002fc800078e0002 */
[----:B------:R-:W-:Y:S01]  /*0190*/  IMAD.WIDE.U32 R2, R9, 0x4, R2 ;  /* 0x0000000409027825 */ /* 0x000fe200078e0002 */
[----:B0-----:R-:W2:Y:S04]  /*01a0*/  LDG.E R7, desc[UR4][R4.64] ;  /* 0x0000000404077981 */ /* 0x001ea8000c1e1900 */
[----:B------:R-:W2:Y:S02]  /*01b0*/  LDG.E R0, desc[UR4][R2.64] ;  /* 0x0000000402007981 */ /* 0x000ea4000c1e1900 */
[----:B--2---:R-:W-:-:S13]  /*01c0*/  ISETP.GE.AND P0, PT, R7, R0, PT ;  /* 0x000000000700720c */ /* 0x004fda0003f06270 */
[----:B------:R-:W-:Y:S05]  /*01d0*/  @P0 EXIT ;  /* 0x000000000000094d */ /* 0x000fea0003800000 */
[----:B------:R-:W-:Y:S04]  /*01e0*/  STG.E desc[UR4][R4.64], R0 ;  /* 0x0000000004007986 */ /* 0x000fe8000c101904 */
[----:B------:R-:W-:Y:S01]  /*01f0*/  STG.E desc[UR4][R2.64], R7 ;  /* 0x0000000702007986 */ /* 0x000fe2000c101904 */
[----:B------:R-:W-:Y:S05]  /*0200*/  EXIT ;  /* 0x000000000000794d */ /* 0x000fea0003800000 */
.L_x_1:
[----:B------:R-:W-:-:S00]  /*0210*/  BRA `(.L_x_1) ;  /* 0xfffffffc00fc7947 */ /* 0x000fc0000383ffff */
[----:B------:R-:W-:-:S00]  /*0220*/  NOP ;  /* 0x0000000000007918 */ /* 0x000fc00000000000 */
        /* <DEDUP_REMOVED lines=13> */
.L_x_2:


//--------------------- .nv.shared.reserved.0     --------------------------
	.section	.nv.shared.reserved.0,"aw",@nobits
	.weak		__nv_reservedSMEM_offset_0_alias
	.size		__nv_reservedSMEM_offset_0_alias, 0, 64
	.other		__nv_reservedSMEM_offset_0_alias,@"STO_CUDA_RESERVED_SHARED STV_DEFAULT"
__nv_reservedSMEM_offset_0_alias:
	.zero		0
	.zero		64


//--------------------- .nv.constant0._Z11bitonicsortPiii --------------------------
	.section	.nv.constant0._Z11bitonicsortPiii,"a",@progbits
	.sectionflags	@""
	.align	4
.nv.constant0._Z11bitonicsortPiii:
	.zero		912


//--------------------- SYMBOLS --------------------------

	.type		.nv.reservedSmem.offset0,@object
	.size		.nv.reservedSmem.offset0,0x4
